	.headerflags	@"EF_CUDA_TEXMODE_UNIFIED EF_CUDA_64BIT_ADDRESS EF_CUDA_ACCELERATORS EF_CUDA_SM90 EF_CUDA_VIRTUAL_SM(EF_CUDA_SM90)"
	.elftype	@"ET_EXEC"


//--------------------- .nv.info                  --------------------------
	.section	.nv.info,"",@"SHT_CUDA_INFO"
	.align	4


	//----- nvinfo : EIATTR_REGCOUNT
	.align		4
        /*0000*/ 	.byte	0x04, 0x2f
        /*0002*/ 	.short	(.L_3 - .L_2)
	.align		4
.L_2:
        /*0004*/ 	.word	index@(triton_poi_fused__native_batch_norm_legit_no_training_relu_9)
        /*0008*/ 	.word	0x00000010


	//----- nvinfo : EIATTR_MIN_STACK_SIZE
	.align		4
.L_3:
        /*000c*/ 	.byte	0x04, 0x12
        /*000e*/ 	.short	(.L_5 - .L_4)
	.align		4
.L_4:
        /*0010*/ 	.word	index@(triton_poi_fused__native_batch_norm_legit_no_training_relu_9)
        /*0014*/ 	.word	0x00000000


	//----- nvinfo : EIATTR_FRAME_SIZE
	.align		4
.L_5:
        /*0018*/ 	.byte	0x04, 0x11
        /*001a*/ 	.short	(.L_7 - .L_6)
	.align		4
.L_6:
        /*001c*/ 	.word	index@(triton_poi_fused__native_batch_norm_legit_no_training_relu_9)
        /*0020*/ 	.word	0x00000000


	//----- nvinfo : EIATTR_MIN_STACK_SIZE
	.align		4
.L_7:
        /*0024*/ 	.byte	0x04, 0x12
        /*0026*/ 	.short	(.L_9 - .L_8)
	.align		4
.L_8:
        /*0028*/ 	.word	index@(triton_poi_fused__native_batch_norm_legit_no_training_relu_9)
        /*002c*/ 	.word	0x00000000
.L_9:


//--------------------- .nv.info.triton_poi_fused__native_batch_norm_legit_no_training_relu_9 --------------------------
	.section	.nv.info.triton_poi_fused__native_batch_norm_legit_no_training_relu_9,"",@"SHT_CUDA_INFO"
	.sectionflags	@""
	.align	4


	//----- nvinfo : EIATTR_CUDA_API_VERSION
	.align		4
        /*0000*/ 	.byte	0x04, 0x37
        /*0002*/ 	.short	(.L_11 - .L_10)
.L_10:
        /*0004*/ 	.word	0x0000007c


	//----- nvinfo : EIATTR_KPARAM_INFO
	.align		4
.L_11:
        /*0008*/ 	.byte	0x04, 0x17
        /*000a*/ 	.short	(.L_13 - .L_12)
.L_12:
        /*000c*/ 	.word	0x00000000
        /*0010*/ 	.short	0x0006
        /*0012*/ 	.short	0x0030
        /*0014*/ 	.byte	0x00, 0xf0, 0x11, 0x00


	//----- nvinfo : EIATTR_KPARAM_INFO
	.align		4
.L_13:
        /*0018*/ 	.byte	0x04, 0x17
        /*001a*/ 	.short	(.L_15 - .L_14)
.L_14:
        /*001c*/ 	.word	0x00000000
        /*0020*/ 	.short	0x0005
        /*0022*/ 	.short	0x0028
        /*0024*/ 	.byte	0x00, 0xf4, 0x21, 0x00


	//----- nvinfo : EIATTR_KPARAM_INFO
	.align		4
.L_15:
        /*0028*/ 	.byte	0x04, 0x17
        /*002a*/ 	.short	(.L_17 - .L_16)
.L_16:
        /*002c*/ 	.word	0x00000000
        /*0030*/ 	.short	0x0004
        /*0032*/ 	.short	0x0020
        /*0034*/ 	.byte	0x00, 0xf4, 0x21, 0x00


	//----- nvinfo : EIATTR_KPARAM_INFO
	.align		4
.L_17:
        /*0038*/ 	.byte	0x04, 0x17
        /*003a*/ 	.short	(.L_19 - .L_18)
.L_18:
        /*003c*/ 	.word	0x00000000
        /*0040*/ 	.short	0x0003
        /*0042*/ 	.short	0x0018
        /*0044*/ 	.byte	0x00, 0xf4, 0x21, 0x00


	//----- nvinfo : EIATTR_KPARAM_INFO
	.align		4
.L_19:
        /*0048*/ 	.byte	0x04, 0x17
        /*004a*/ 	.short	(.L_21 - .L_20)
.L_20:
        /*004c*/ 	.word	0x00000000
        /*0050*/ 	.short	0x0002
        /*0052*/ 	.short	0x0010
        /*0054*/ 	.byte	0x00, 0xf4, 0x21, 0x00


	//----- nvinfo : EIATTR_KPARAM_INFO
	.align		4
.L_21:
        /*0058*/ 	.byte	0x04, 0x17
        /*005a*/ 	.short	(.L_23 - .L_22)
.L_22:
        /*005c*/ 	.word	0x00000000
        /*0060*/ 	.short	0x0001
        /*0062*/ 	.short	0x0008
        /*0064*/ 	.byte	0x00, 0xf4, 0x21, 0x00


	//----- nvinfo : EIATTR_KPARAM_INFO
	.align		4
.L_23:
        /*0068*/ 	.byte	0x04, 0x17
        /*006a*/ 	.short	(.L_25 - .L_24)
.L_24:
        /*006c*/ 	.word	0x00000000
        /*0070*/ 	.short	0x0000
        /*0072*/ 	.short	0x0000
        /*0074*/ 	.byte	0x00, 0xf4, 0x21, 0x00


	//----- nvinfo : EIATTR_SPARSE_MMA_MASK
	.align		4
.L_25:
        /*0078*/ 	.byte	0x03, 0x50
        /*007a*/ 	.short	0x0000


	//----- nvinfo : EIATTR_MAXREG_COUNT
	.align		4
        /*007c*/ 	.byte	0x03, 0x1b
        /*007e*/ 	.short	0x00ff


	//----- nvinfo : EIATTR_EXIT_INSTR_OFFSETS
	.align		4
        /*0080*/ 	.byte	0x04, 0x1c
        /*0082*/ 	.short	(.L_27 - .L_26)


	//   ....[0]....
.L_26:
        /*0084*/ 	.word	0x00000300


	//----- nvinfo : EIATTR_REQNTID
	.align		4
.L_27:
        /*0088*/ 	.byte	0x04, 0x10
        /*008a*/ 	.short	(.L_29 - .L_28)
.L_28:
        /*008c*/ 	.word	0x00000080
        /*0090*/ 	.word	0x00000001
        /*0094*/ 	.word	0x00000001


	//----- nvinfo : EIATTR_CBANK_PARAM_SIZE
	.align		4
.L_29:
        /*0098*/ 	.byte	0x03, 0x19
        /*009a*/ 	.short	0x0034


	//----- nvinfo : EIATTR_PARAM_CBANK
	.align		4
        /*009c*/ 	.byte	0x04, 0x0a
        /*009e*/ 	.short	(.L_31 - .L_30)
	.align		4
.L_30:
        /*00a0*/ 	.word	index@(.nv.constant0.triton_poi_fused__native_batch_norm_legit_no_training_relu_9)
        /*00a4*/ 	.short	0x0210
        /*00a6*/ 	.short	0x0034


	//----- nvinfo : EIATTR_SW_WAR
	.align		4
.L_31:
        /*00a8*/ 	.byte	0x04, 0x36
        /*00aa*/ 	.short	(.L_33 - .L_32)
.L_32:
        /*00ac*/ 	.word	0x00000008
.L_33:


//--------------------- .nv.callgraph             --------------------------
	.section	.nv.callgraph,"",@"SHT_CUDA_CALLGRAPH"
	.align	4
	.sectionentsize	8
	.align		4
        /*0000*/ 	.word	0x00000000
	.align		4
        /*0004*/ 	.word	0xffffffff
	.align		4
        /*0008*/ 	.word	0x00000000
	.align		4
        /*000c*/ 	.word	0xfffffffe
	.align		4
        /*0010*/ 	.word	0x00000000
	.align		4
        /*0014*/ 	.word	0xfffffffd
	.align		4
        /*0018*/ 	.word	0x00000000
	.align		4
        /*001c*/ 	.word	0xfffffffc


//--------------------- .nv.constant4             --------------------------
	.section	.nv.constant4,"a",@progbits
	.align	8
	.align		8
.nv.constant4:
        /*0000*/ 	.dword	_$_str
	.align		8
        /*0008*/ 	.dword	_$_str_$_2


//--------------------- .text.triton_poi_fused__native_batch_norm_legit_no_training_relu_9 --------------------------
	.section	.text.triton_poi_fused__native_batch_norm_legit_no_training_relu_9,"ax",@progbits
	.align	128
        .global         triton_poi_fused__native_batch_norm_legit_no_training_relu_9
        .type           triton_poi_fused__native_batch_norm_legit_no_training_relu_9,@function
        .size           triton_poi_fused__native_batch_norm_legit_no_training_relu_9,(.L_x_1 - triton_poi_fused__native_batch_norm_legit_no_training_relu_9)
        .other          triton_poi_fused__native_batch_norm_legit_no_training_relu_9,@"STO_CUDA_ENTRY STV_DEFAULT"
triton_poi_fused__native_batch_norm_legit_no_training_relu_9:
.text.triton_poi_fused__native_batch_norm_legit_no_training_relu_9:
[----:B------:R-:W-:Y:S01]  /*0000*/  LDC R1, c[0x0][0x28] ;  /* 0x00000a00ff017b82 */ /* 0x000fe20000000800 */
[----:B------:R-:W1:Y:S07]  /*0010*/  S2R R0, SR_TID.X ;  /* 0x0000000000007919 */ /* 0x000e6e0000002100 */
[----:B------:R-:W2:Y:S01]  /*0020*/  LDC.64 R6, c[0x0][0x220] ;  /* 0x00008800ff067b82 */ /* 0x000ea20000000a00 */
[----:B------:R-:W-:Y:S01]  /*0030*/  ULDC.64 UR4, c[0x0][0x208] ;  /* 0x0000820000047ab9 */ /* 0x000fe20000000a00 */
[----:B------:R-:W3:Y:S06]  /*0040*/  S2R R3, SR_CTAID.X ;  /* 0x0000000000037919 */ /* 0x000eec0000002500 */
[----:B------:R-:W4:Y:S08]  /*0050*/  LDC.64 R8, c[0x0][0x228] ;  /* 0x00008a00ff087b82 */ /* 0x000f300000000a00 */
[----:B------:R-:W5:Y:S01]  /*0060*/  LDC.64 R10, c[0x0][0x230] ;  /* 0x00008c00ff0a7b82 */ /* 0x000f620000000a00 */
[----:B-1----:R-:W-:-:S02]  /*0070*/  LOP3.LUT R0, R0, 0x7f, RZ, 0xc0, !PT ;  /* 0x0000007f00007812 */ /* 0x002fc400078ec0ff */
[----:B---3--:R-:W-:Y:S02]  /*0080*/  SHF.R.S32.HI R2, RZ, 0x18, R3 ;  /* 0x00000018ff027819 */ /* 0x008fe40000011403 */
[----:B------:R-:W-:Y:S02]  /*0090*/  LEA R0, R3, R0, 0x7 ;  /* 0x0000000003007211 */ /* 0x000fe400078e38ff */
[----:B------:R-:W-:-:S04]  /*00a0*/  SGXT R3, R2, 0x1 ;  /* 0x000000010203781a */ /* 0x000fc80000000200 */
[----:B------:R-:W-:-:S04]  /*00b0*/  LEA.HI R3, R3, R0, RZ, 0x6 ;  /* 0x0000000003037211 */ /* 0x000fc800078f30ff */
[----:B------:R-:W-:-:S05]  /*00c0*/  SHF.R.S32.HI R3, RZ, 0x6, R3 ;  /* 0x00000006ff037819 */ /* 0x000fca0000011403 */
[----:B------:R-:W-:-:S05]  /*00d0*/  IMAD.HI R2, R3, 0x2aaaaaab, RZ ;  /* 0x2aaaaaab03027827 */ /* 0x000fca00078e02ff */
[----:B------:R-:W-:-:S04]  /*00e0*/  SHF.R.U32.HI R5, RZ, 0x1f, R2 ;  /* 0x0000001fff057819 */ /* 0x000fc80000011602 */
[----:B------:R-:W-:Y:S02]  /*00f0*/  LEA.HI R2, R2, R5, RZ, 0x1c ;  /* 0x0000000502027211 */ /* 0x000fe400078fe0ff */
[----:B------:R-:W1:Y:S03]  /*0100*/  LDC.64 R4, c[0x0][0x218] ;  /* 0x00008600ff047b82 */ /* 0x000e660000000a00 */
[----:B------:R-:W-:-:S04]  /*0110*/  IMAD R13, R2, -0x60, R3 ;  /* 0xffffffa0020d7824 */ /* 0x000fc800078e0203 */
[C---:B--2---:R-:W-:Y:S01]  /*0120*/  IMAD.WIDE R6, R13.reuse, 0x4, R6 ;  /* 0x000000040d067825 */ /* 0x044fe200078e0206 */
[----:B------:R-:W2:Y:S05]  /*0130*/  LDC.64 R2, c[0x0][0x210] ;  /* 0x00008400ff027b82 */ /* 0x000eaa0000000a00 */
[----:B------:R-:W3:Y:S01]  /*0140*/  LDG.E.EL R6, desc[UR4][R6.64] ;  /* 0x0000000406067981 */ /* 0x000ee2000c2e1900 */
[----:B----4-:R-:W-:-:S04]  /*0150*/  IMAD.WIDE R8, R13, 0x4, R8 ;  /* 0x000000040d087825 */ /* 0x010fc800078e0208 */
[C---:B-----5:R-:W-:Y:S02]  /*0160*/  IMAD.WIDE R10, R13.reuse, 0x4, R10 ;  /* 0x000000040d0a7825 */ /* 0x060fe400078e020a */
[----:B------:R-:W4:Y:S02]  /*0170*/  LDG.E.EL R8, desc[UR4][R8.64] ;  /* 0x0000000408087981 */ /* 0x000f24000c2e1900 */
[----:B-1----:R-:W-:Y:S02]  /*0180*/  IMAD.WIDE R4, R13, 0x4, R4 ;  /* 0x000000040d047825 */ /* 0x002fe400078e0204 */
[----:B------:R-:W4:Y:S04]  /*0190*/  LDG.E.EL R11, desc[UR4][R10.64] ;  /* 0x000000040a0b7981 */ /* 0x000f28000c2e1900 */
[----:B------:R1:W5:Y:S01]  /*01a0*/  LDG.E.EL R5, desc[UR4][R4.64] ;  /* 0x0000000404057981 */ /* 0x000362000c2e1900 */
[----:B--2---:R-:W-:-:S05]  /*01b0*/  IMAD.WIDE R2, R0, 0x4, R2 ;  /* 0x0000000400027825 */ /* 0x004fca00078e0202 */
[----:B------:R2:W5:Y:S01]  /*01c0*/  LDG.E R12, desc[UR4][R2.64] ;  /* 0x00000004020c7981 */ /* 0x000562000c1e1900 */
[----:B-1----:R-:W-:Y:S01]  /*01d0*/  HFMA2.MMA R4, -RZ, RZ, 1.625, 0 ;  /* 0x3e800000ff047435 */ /* 0x002fe200000001ff */
[----:B--2---:R-:W1:Y:S02]  /*01e0*/  LDC.64 R2, c[0x0][0x238] ;  /* 0x00008e00ff027b82 */ /* 0x004e640000000a00 */
[----:B-1----:R-:W-:-:S04]  /*01f0*/  IMAD.WIDE R2, R0, 0x4, R2 ;  /* 0x0000000400027825 */ /* 0x002fc800078e0202 */
[----:B---3--:R-:W-:-:S04]  /*0200*/  FADD R6, R6, 9.9999997473787516356e-06 ;  /* 0x3727c5ac06067421 */ /* 0x008fc80000000000 */
[----:B------:R-:W1:Y:S02]  /*0210*/  MUFU.SQRT R7, R6 ;  /* 0x0000000600077308 */ /* 0x000e640000002000 */
[C---:B-1----:R-:W-:Y:S02]  /*0220*/  FSETP.GT.AND P0, PT, R7.reuse, 8.50705917302346158658e+37, PT ;  /* 0x7e8000000700780b */ /* 0x042fe40003f04000 */
[----:B------:R-:W-:-:S11]  /*0230*/  FSETP.GEU.AND P1, PT, R7, 1.175494350822287508e-38, PT ;  /* 0x008000000700780b */ /* 0x000fd60003f2e000 */
[----:B------:R-:W-:-:S04]  /*0240*/  @P0 FMUL R7, R7, 0.25 ;  /* 0x3e80000007070820 */ /* 0x000fc80000400000 */
[----:B------:R-:W-:-:S06]  /*0250*/  @!P1 FMUL R7, R7, 16777216 ;  /* 0x4b80000007079820 */ /* 0x000fcc0000400000 */
[----:B------:R-:W1:Y:S01]  /*0260*/  MUFU.RCP R7, R7 ;  /* 0x0000000700077308 */ /* 0x000e620000001000 */
[----:B------:R-:W-:Y:S01]  /*0270*/  FSEL R4, R4, 1, P0 ;  /* 0x3f80000004047808 */ /* 0x000fe20000000000 */
[----:B-----5:R-:W-:-:S04]  /*0280*/  FADD R5, R12, -R5 ;  /* 0x800000050c057221 */ /* 0x020fc80000000000 */
[----:B------:R-:W-:-:S04]  /*0290*/  @!P1 FMUL R4, R4, 16777216 ;  /* 0x4b80000004049820 */ /* 0x000fc80000400000 */
[----:B-1----:R-:W-:-:S04]  /*02a0*/  FMUL R4, R7, R4 ;  /* 0x0000000407047220 */ /* 0x002fc80000400000 */
[----:B------:R-:W-:-:S04]  /*02b0*/  FMUL R4, R5, R4 ;  /* 0x0000000405047220 */ /* 0x000fc80000400000 */
[----:B----4-:R-:W-:-:S05]  /*02c0*/  FFMA R4, R8, R4, R11 ;  /* 0x0000000408047223 */ /* 0x010fca000000000b */
[----:B------:R-:W-:-:S04]  /*02d0*/  FSETP.GEU.AND P0, PT, R4, RZ, PT ;  /* 0x000000ff0400720b */ /* 0x000fc80003f0e000 */
[----:B------:R-:W-:-:S05]  /*02e0*/  FSEL R5, R4, RZ, P0 ;  /* 0x000000ff04057208 */ /* 0x000fca0000000000 */
[----:B------:R-:W-:Y:S01]  /*02f0*/  STG.E desc[UR4][R2.64], R5 ;  /* 0x0000000502007986 */ /* 0x000fe2000c101904 */
[----:B------:R-:W-:Y:S05]  /*0300*/  EXIT ;  /* 0x000000000000794d */ /* 0x000fea0003800000 */
.L_x_0:
[----:B------:R-:W-:-:S00]  /*0310*/  BRA `(.L_x_0) ;  /* 0xfffffffc00fc7947 */ /* 0x000fc0000383ffff */
[----:B------:R-:W-:-:S00]  /*0320*/  NOP ;  /* 0x0000000000007918 */ /* 0x000fc00000000000 */
        /* <DEDUP_REMOVED lines=13> */
.L_x_1:


//--------------------- .nv.global.init           --------------------------
	.section	.nv.global.init,"aw",@progbits
.nv.global.init:
	.type		_$_str,@object
	.size		_$_str,(_$_str_$_2 - _$_str)
_$_str:
        /*0000*/ 	.byte	0x5f, 0x5f, 0x43, 0x55, 0x44, 0x41, 0x5f, 0x46, 0x54, 0x5a, 0x00
	.type		_$_str_$_2,@object
	.size		_$_str_$_2,(.L_1 - _$_str_$_2)
_$_str_$_2:
        /*000b*/ 	.byte	0x5f, 0x5f, 0x43, 0x55, 0x44, 0x41, 0x5f, 0x50, 0x52, 0x45, 0x43, 0x5f, 0x53, 0x51, 0x52, 0x54
        /*001b*/ 	.byte	0x00
.L_1:


//--------------------- .nv.constant0.triton_poi_fused__native_batch_norm_legit_no_training_relu_9 --------------------------
	.section	.nv.constant0.triton_poi_fused__native_batch_norm_legit_no_training_relu_9,"a",@progbits
	.sectionflags	@""
	.align	4
.nv.constant0.triton_poi_fused__native_batch_norm_legit_no_training_relu_9:
	.zero		580
